	.headerflags	@"EF_CUDA_TEXMODE_UNIFIED EF_CUDA_64BIT_ADDRESS EF_CUDA_ACCELERATORS EF_CUDA_SM90 EF_CUDA_VIRTUAL_SM(EF_CUDA_SM90)"
	.elftype	@"ET_EXEC"


//--------------------- .nv.info                  --------------------------
	.section	.nv.info,"",@"SHT_CUDA_INFO"
	.align	4


	//----- nvinfo : EIATTR_REGCOUNT
	.align		4
        /*0000*/ 	.byte	0x04, 0x2f
        /*0002*/ 	.short	(.L_3 - .L_2)
	.align		4
.L_2:
        /*0004*/ 	.word	index@(triton_poi_fused__native_batch_norm_legit_no_training_relu_19)
        /*0008*/ 	.word	0x00000030


	//----- nvinfo : EIATTR_MIN_STACK_SIZE
	.align		4
.L_3:
        /*000c*/ 	.byte	0x04, 0x12
        /*000e*/ 	.short	(.L_5 - .L_4)
	.align		4
.L_4:
        /*0010*/ 	.word	index@(triton_poi_fused__native_batch_norm_legit_no_training_relu_19)
        /*0014*/ 	.word	0x00000000


	//----- nvinfo : EIATTR_FRAME_SIZE
	.align		4
.L_5:
        /*0018*/ 	.byte	0x04, 0x11
        /*001a*/ 	.short	(.L_7 - .L_6)
	.align		4
.L_6:
        /*001c*/ 	.word	index@(triton_poi_fused__native_batch_norm_legit_no_training_relu_19)
        /*0020*/ 	.word	0x00000000


	//----- nvinfo : EIATTR_MIN_STACK_SIZE
	.align		4
.L_7:
        /*0024*/ 	.byte	0x04, 0x12
        /*0026*/ 	.short	(.L_9 - .L_8)
	.align		4
.L_8:
        /*0028*/ 	.word	index@(triton_poi_fused__native_batch_norm_legit_no_training_relu_19)
        /*002c*/ 	.word	0x00000000
.L_9:


//--------------------- .nv.info.triton_poi_fused__native_batch_norm_legit_no_training_relu_19 --------------------------
	.section	.nv.info.triton_poi_fused__native_batch_norm_legit_no_training_relu_19,"",@"SHT_CUDA_INFO"
	.sectionflags	@""
	.align	4


	//----- nvinfo : EIATTR_CUDA_API_VERSION
	.align		4
        /*0000*/ 	.byte	0x04, 0x37
        /*0002*/ 	.short	(.L_11 - .L_10)
.L_10:
        /*0004*/ 	.word	0x0000007c


	//----- nvinfo : EIATTR_KPARAM_INFO
	.align		4
.L_11:
        /*0008*/ 	.byte	0x04, 0x17
        /*000a*/ 	.short	(.L_13 - .L_12)
.L_12:
        /*000c*/ 	.word	0x00000000
        /*0010*/ 	.short	0x0006
        /*0012*/ 	.short	0x0030
        /*0014*/ 	.byte	0x00, 0xf0, 0x11, 0x00


	//----- nvinfo : EIATTR_KPARAM_INFO
	.align		4
.L_13:
        /*0018*/ 	.byte	0x04, 0x17
        /*001a*/ 	.short	(.L_15 - .L_14)
.L_14:
        /*001c*/ 	.word	0x00000000
        /*0020*/ 	.short	0x0005
        /*0022*/ 	.short	0x0028
        /*0024*/ 	.byte	0x00, 0xf4, 0x21, 0x00


	//----- nvinfo : EIATTR_KPARAM_INFO
	.align		4
.L_15:
        /*0028*/ 	.byte	0x04, 0x17
        /*002a*/ 	.short	(.L_17 - .L_16)
.L_16:
        /*002c*/ 	.word	0x00000000
        /*0030*/ 	.short	0x0004
        /*0032*/ 	.short	0x0020
        /*0034*/ 	.byte	0x00, 0xf4, 0x21, 0x00


	//----- nvinfo : EIATTR_KPARAM_INFO
	.align		4
.L_17:
        /*0038*/ 	.byte	0x04, 0x17
        /*003a*/ 	.short	(.L_19 - .L_18)
.L_18:
        /*003c*/ 	.word	0x00000000
        /*0040*/ 	.short	0x0003
        /*0042*/ 	.short	0x0018
        /*0044*/ 	.byte	0x00, 0xf4, 0x21, 0x00


	//----- nvinfo : EIATTR_KPARAM_INFO
	.align		4
.L_19:
        /*0048*/ 	.byte	0x04, 0x17
        /*004a*/ 	.short	(.L_21 - .L_20)
.L_20:
        /*004c*/ 	.word	0x00000000
        /*0050*/ 	.short	0x0002
        /*0052*/ 	.short	0x0010
        /*0054*/ 	.byte	0x00, 0xf4, 0x21, 0x00


	//----- nvinfo : EIATTR_KPARAM_INFO
	.align		4
.L_21:
        /*0058*/ 	.byte	0x04, 0x17
        /*005a*/ 	.short	(.L_23 - .L_22)
.L_22:
        /*005c*/ 	.word	0x00000000
        /*0060*/ 	.short	0x0001
        /*0062*/ 	.short	0x0008
        /*0064*/ 	.byte	0x00, 0xf4, 0x21, 0x00


	//----- nvinfo : EIATTR_KPARAM_INFO
	.align		4
.L_23:
        /*0068*/ 	.byte	0x04, 0x17
        /*006a*/ 	.short	(.L_25 - .L_24)
.L_24:
        /*006c*/ 	.word	0x00000000
        /*0070*/ 	.short	0x0000
        /*0072*/ 	.short	0x0000
        /*0074*/ 	.byte	0x00, 0xf4, 0x21, 0x00


	//----- nvinfo : EIATTR_SPARSE_MMA_MASK
	.align		4
.L_25:
        /*0078*/ 	.byte	0x03, 0x50
        /*007a*/ 	.short	0x0000


	//----- nvinfo : EIATTR_MAXREG_COUNT
	.align		4
        /*007c*/ 	.byte	0x03, 0x1b
        /*007e*/ 	.short	0x00ff


	//----- nvinfo : EIATTR_EXIT_INSTR_OFFSETS
	.align		4
        /*0080*/ 	.byte	0x04, 0x1c
        /*0082*/ 	.short	(.L_27 - .L_26)


	//   ....[0]....
.L_26:
        /*0084*/ 	.word	0x00000e00


	//   ....[1]....
        /*0088*/ 	.word	0x00000e20


	//----- nvinfo : EIATTR_REQNTID
	.align		4
.L_27:
        /*008c*/ 	.byte	0x04, 0x10
        /*008e*/ 	.short	(.L_29 - .L_28)
.L_28:
        /*0090*/ 	.word	0x00000080
        /*0094*/ 	.word	0x00000001
        /*0098*/ 	.word	0x00000001


	//----- nvinfo : EIATTR_CBANK_PARAM_SIZE
	.align		4
.L_29:
        /*009c*/ 	.byte	0x03, 0x19
        /*009e*/ 	.short	0x0034


	//----- nvinfo : EIATTR_PARAM_CBANK
	.align		4
        /*00a0*/ 	.byte	0x04, 0x0a
        /*00a2*/ 	.short	(.L_31 - .L_30)
	.align		4
.L_30:
        /*00a4*/ 	.word	index@(.nv.constant0.triton_poi_fused__native_batch_norm_legit_no_training_relu_19)
        /*00a8*/ 	.short	0x0210
        /*00aa*/ 	.short	0x0034


	//----- nvinfo : EIATTR_SW_WAR
	.align		4
.L_31:
        /*00ac*/ 	.byte	0x04, 0x36
        /*00ae*/ 	.short	(.L_33 - .L_32)
.L_32:
        /*00b0*/ 	.word	0x00000008
.L_33:


//--------------------- .nv.callgraph             --------------------------
	.section	.nv.callgraph,"",@"SHT_CUDA_CALLGRAPH"
	.align	4
	.sectionentsize	8
	.align		4
        /*0000*/ 	.word	0x00000000
	.align		4
        /*0004*/ 	.word	0xffffffff
	.align		4
        /*0008*/ 	.word	0x00000000
	.align		4
        /*000c*/ 	.word	0xfffffffe
	.align		4
        /*0010*/ 	.word	0x00000000
	.align		4
        /*0014*/ 	.word	0xfffffffd
	.align		4
        /*0018*/ 	.word	0x00000000
	.align		4
        /*001c*/ 	.word	0xfffffffc


//--------------------- .nv.constant4             --------------------------
	.section	.nv.constant4,"a",@progbits
	.align	8
	.align		8
.nv.constant4:
        /*0000*/ 	.dword	_$_str
	.align		8
        /*0008*/ 	.dword	_$_str_$_2


//--------------------- .text.triton_poi_fused__native_batch_norm_legit_no_training_relu_19 --------------------------
	.section	.text.triton_poi_fused__native_batch_norm_legit_no_training_relu_19,"ax",@progbits
	.align	128
        .global         triton_poi_fused__native_batch_norm_legit_no_training_relu_19
        .type           triton_poi_fused__native_batch_norm_legit_no_training_relu_19,@function
        .size           triton_poi_fused__native_batch_norm_legit_no_training_relu_19,(.L_x_1 - triton_poi_fused__native_batch_norm_legit_no_training_relu_19)
        .other          triton_poi_fused__native_batch_norm_legit_no_training_relu_19,@"STO_CUDA_ENTRY STV_DEFAULT"
triton_poi_fused__native_batch_norm_legit_no_training_relu_19:
.text.triton_poi_fused__native_batch_norm_legit_no_training_relu_19:
[----:B------:R-:W0:Y:S01]  /*0000*/  LDC R1, c[0x0][0x28] ;  /* 0x00000a00ff017b82 */ /* 0x000e220000000800 */
[----:B------:R-:W1:Y:S01]  /*0010*/  S2R R0, SR_TID.X ;  /* 0x0000000000007919 */ /* 0x000e620000002100 */
[----:B------:R-:W-:-:S06]  /*0020*/  HFMA2.MMA R28, -RZ, RZ, 0, 0 ;  /* 0x00000000ff1c7435 */ /* 0x000fcc00000001ff */
[----:B------:R-:W2:Y:S01]  /*0030*/  LDC.64 R2, c[0x0][0x220] ;  /* 0x00008800ff027b82 */ /* 0x000ea20000000a00 */
[----:B------:R-:W-:Y:S01]  /*0040*/  ULDC.64 UR4, c[0x0][0x208] ;  /* 0x0000820000047ab9 */ /* 0x000fe20000000a00 */
[----:B------:R-:W3:Y:S01]  /*0050*/  S2R R29, SR_CTAID.X ;  /* 0x00000000001d7919 */ /* 0x000ee20000002500 */
[----:B------:R-:W-:Y:S01]  /*0060*/  MOV R34, RZ ;  /* 0x000000ff00227202 */ /* 0x000fe20000000f00 */
[----:B------:R-:W-:Y:S01]  /*0070*/  HFMA2.MMA R6, -RZ, RZ, 0, 0 ;  /* 0x00000000ff067435 */ /* 0x000fe200000001ff */
[----:B------:R-:W-:Y:S02]  /*0080*/  CS2R R40, SRZ ;  /* 0x0000000000287805 */ /* 0x000fe4000001ff00 */
[----:B------:R-:W-:Y:S02]  /*0090*/  CS2R R38, SRZ ;  /* 0x0000000000267805 */ /* 0x000fe4000001ff00 */
[----:B------:R-:W-:Y:S01]  /*00a0*/  CS2R R18, SRZ ;  /* 0x0000000000127805 */ /* 0x000fe2000001ff00 */
[----:B------:R-:W4:Y:S08]  /*00b0*/  LDC.64 R26, c[0x0][0x210] ;  /* 0x00008400ff1a7b82 */ /* 0x000f300000000a00 */
[----:B------:R-:W5:Y:S01]  /*00c0*/  LDC.64 R36, c[0x0][0x218] ;  /* 0x00008600ff247b82 */ /* 0x000f620000000a00 */
[----:B------:R-:W-:-:S02]  /*00d0*/  CS2R R12, SRZ ;  /* 0x00000000000c7805 */ /* 0x000fc4000001ff00 */
[----:B------:R-:W-:-:S05]  /*00e0*/  CS2R R14, SRZ ;  /* 0x00000000000e7805 */ /* 0x000fca000001ff00 */
[----:B------:R-:W2:Y:S01]  /*00f0*/  LDC.64 R16, c[0x0][0x230] ;  /* 0x00008c00ff107b82 */ /* 0x000ea20000000a00 */
[----:B-1----:R-:W-:-:S04]  /*0100*/  SHF.L.U32 R0, R0, 0x2, RZ ;  /* 0x0000000200007819 */ /* 0x002fc800000006ff */
[----:B------:R-:W-:-:S04]  /*0110*/  LOP3.LUT R0, R0, 0x1fc, RZ, 0xc0, !PT ;  /* 0x000001fc00007812 */ /* 0x000fc800078ec0ff */
[----:B---3--:R-:W-:-:S04]  /*0120*/  LEA R29, R29, R0, 0xa ;  /* 0x000000001d1d7211 */ /* 0x008fc800078e50ff */
[C---:B------:R-:W-:Y:S01]  /*0130*/  ISETP.GE.AND P1, PT, R29.reuse, 0xc4e00, PT ;  /* 0x000c4e001d00780c */ /* 0x040fe20003f26270 */
[----:B------:R-:W-:-:S05]  /*0140*/  IMAD.HI R4, R29, -0x6e5d4c3b, R28 ;  /* 0x91a2b3c51d047827 */ /* 0x000fca00078e021c */
[----:B------:R-:W-:-:S04]  /*0150*/  SHF.R.U32.HI R5, RZ, 0x1f, R4 ;  /* 0x0000001fff057819 */ /* 0x000fc80000011604 */
[----:B------:R-:W-:Y:S02]  /*0160*/  LEA.HI.SX32 R5, R4, R5, 0x17 ;  /* 0x0000000504057211 */ /* 0x000fe400078fbaff */
[----:B------:R-:W-:-:S05]  /*0170*/  MOV R4, RZ ;  /* 0x000000ff00047202 */ /* 0x000fca0000000f00 */
[----:B------:R-:W-:-:S05]  /*0180*/  IMAD.HI R0, R5, -0x6db6db6d, R4 ;  /* 0x9249249305007827 */ /* 0x000fca00078e0204 */
[----:B------:R-:W-:-:S04]  /*0190*/  SHF.R.U32.HI R7, RZ, 0x1f, R0 ;  /* 0x0000001fff077819 */ /* 0x000fc80000011600 */
[----:B------:R-:W-:Y:S01]  /*01a0*/  LEA.HI.SX32 R7, R0, R7, 0x19 ;  /* 0x0000000700077211 */ /* 0x000fe200078fcaff */
[----:B------:R-:W-:-:S04]  /*01b0*/  HFMA2.MMA R0, -RZ, RZ, 0, 0 ;  /* 0x00000000ff007435 */ /* 0x000fc800000001ff */
[----:B------:R-:W-:-:S04]  /*01c0*/  IMAD R35, R7, -0xe0, R5 ;  /* 0xffffff2007237824 */ /* 0x000fc800078e0205 */
[----:B--2---:R-:W-:-:S05]  /*01d0*/  IMAD.WIDE R4, R35, 0x4, R2 ;  /* 0x0000000423047825 */ /* 0x004fca00078e0202 */
[----:B------:R-:W2:Y:S01]  /*01e0*/  @!P1 LDG.E.EL R0, desc[UR4][R4.64] ;  /* 0x0000000404009981 */ /* 0x000ea2000c2e1900 */
[----:B------:R-:W-:-:S03]  /*01f0*/  IADD3 R7, R29, 0x200, RZ ;  /* 0x000002001d077810 */ /* 0x000fc60007ffe0ff */
[----:B------:R-:W3:Y:S02]  /*0200*/  @!P1 LDG.E.EL R28, desc[UR4][R4.64] ;  /* 0x00000004041c9981 */ /* 0x000ee4000c2e1900 */
[----:B------:R-:W-:Y:S02]  /*0210*/  IMAD.HI R8, R7, -0x6e5d4c3b, R6 ;  /* 0x91a2b3c507087827 */ /* 0x000fe400078e0206 */
[----:B------:R-:W3:Y:S03]  /*0220*/  @!P1 LDG.E.EL R34, desc[UR4][R4.64] ;  /* 0x0000000404229981 */ /* 0x000ee6000c2e1900 */
[----:B------:R-:W-:Y:S01]  /*0230*/  SHF.R.U32.HI R9, RZ, 0x1f, R8 ;  /* 0x0000001fff097819 */ /* 0x000fe20000011608 */
[----:B------:R5:W3:Y:S03]  /*0240*/  @!P1 LDG.E.EL R40, desc[UR4][R4.64] ;  /* 0x0000000404289981 */ /* 0x000ae6000c2e1900 */
[----:B------:R-:W-:-:S02]  /*0250*/  LEA.HI.SX32 R9, R8, R9, 0x17 ;  /* 0x0000000908097211 */ /* 0x000fc400078fbaff */
[----:B------:R-:W-:-:S05]  /*0260*/  MOV R8, RZ ;  /* 0x000000ff00087202 */ /* 0x000fca0000000f00 */
[----:B------:R-:W-:-:S05]  /*0270*/  IMAD.HI R6, R9, -0x6db6db6d, R8 ;  /* 0x9249249309067827 */ /* 0x000fca00078e0208 */
[----:B------:R-:W-:Y:S02]  /*0280*/  SHF.R.U32.HI R11, RZ, 0x1f, R6 ;  /* 0x0000001fff0b7819 */ /* 0x000fe40000011606 */
[----:B------:R-:W-:Y:S02]  /*0290*/  ISETP.GE.AND P0, PT, R7, 0xc4e00, PT ;  /* 0x000c4e000700780c */ /* 0x000fe40003f06270 */
[----:B------:R-:W-:-:S05]  /*02a0*/  LEA.HI.SX32 R11, R6, R11, 0x19 ;  /* 0x0000000b060b7211 */ /* 0x000fca00078fcaff */
[----:B------:R-:W-:-:S04]  /*02b0*/  IMAD R33, R11, -0xe0, R9 ;  /* 0xffffff200b217824 */ /* 0x000fc800078e0209 */
[----:B------:R-:W-:-:S05]  /*02c0*/  IMAD.WIDE R2, R33, 0x4, R2 ;  /* 0x0000000421027825 */ /* 0x000fca00078e0202 */
[----:B------:R-:W3:Y:S04]  /*02d0*/  @!P0 LDG.E.EL R41, desc[UR4][R2.64] ;  /* 0x0000000402298981 */ /* 0x000ee8000c2e1900 */
[----:B------:R-:W3:Y:S04]  /*02e0*/  @!P0 LDG.E.EL R39, desc[UR4][R2.64] ;  /* 0x0000000402278981 */ /* 0x000ee8000c2e1900 */
[----:B------:R-:W3:Y:S04]  /*02f0*/  @!P0 LDG.E.EL R18, desc[UR4][R2.64] ;  /* 0x0000000402128981 */ /* 0x000ee8000c2e1900 */
[----:B------:R1:W3:Y:S01]  /*0300*/  @!P0 LDG.E.EL R38, desc[UR4][R2.64] ;  /* 0x0000000402268981 */ /* 0x0002e2000c2e1900 */
[----:B----4-:R-:W-:-:S04]  /*0310*/  IMAD.WIDE R26, R29, 0x4, R26 ;  /* 0x000000041d1a7825 */ /* 0x010fc800078e021a */
[----:B-----5:R-:W-:Y:S01]  /*0320*/  IMAD.WIDE R4, R35, 0x4, R36 ;  /* 0x0000000423047825 */ /* 0x020fe200078e0224 */
[----:B------:R-:W4:Y:S04]  /*0330*/  @!P1 LDG.E.128 R12, desc[UR4][R26.64] ;  /* 0x000000041a0c9981 */ /* 0x000f28000c1e1d00 */
[----:B------:R-:W4:Y:S01]  /*0340*/  @!P1 LDG.E.EL R19, desc[UR4][R4.64] ;  /* 0x0000000404139981 */ /* 0x000f22000c2e1900 */
[----:B-1----:R-:W1:Y:S01]  /*0350*/  LDC.64 R2, c[0x0][0x228] ;  /* 0x00008a00ff027b82 */ /* 0x002e620000000a00 */
[----:B------:R-:W-:Y:S01]  /*0360*/  HFMA2.MMA R32, -RZ, RZ, 0, 0 ;  /* 0x00000000ff207435 */ /* 0x000fe200000001ff */
[----:B------:R-:W-:Y:S02]  /*0370*/  MOV R31, RZ ;  /* 0x000000ff001f7202 */ /* 0x000fe40000000f00 */
[----:B------:R-:W-:-:S02]  /*0380*/  CS2R R6, SRZ ;  /* 0x0000000000067805 */ /* 0x000fc4000001ff00 */
[----:B------:R-:W-:Y:S02]  /*0390*/  CS2R R24, SRZ ;  /* 0x0000000000187805 */ /* 0x000fe4000001ff00 */
[----:B------:R-:W-:Y:S01]  /*03a0*/  CS2R R22, SRZ ;  /* 0x0000000000167805 */ /* 0x000fe2000001ff00 */
[----:B------:R-:W-:Y:S01]  /*03b0*/  HFMA2.MMA R9, -RZ, RZ, 0, 0 ;  /* 0x00000000ff097435 */ /* 0x000fe200000001ff */
[----:B------:R-:W-:Y:S01]  /*03c0*/  CS2R R10, SRZ ;  /* 0x00000000000a7805 */ /* 0x000fe2000001ff00 */
[----:B------:R-:W5:Y:S01]  /*03d0*/  @!P1 LDG.E.EL R31, desc[UR4][R4.64] ;  /* 0x00000004041f9981 */ /* 0x000f62000c2e1900 */
[----:B------:R-:W-:Y:S01]  /*03e0*/  CS2R R20, SRZ ;  /* 0x0000000000147805 */ /* 0x000fe2000001ff00 */
[----:B------:R-:W-:Y:S02]  /*03f0*/  IMAD.WIDE R36, R33, 0x4, R36 ;  /* 0x0000000421247825 */ /* 0x000fe400078e0224 */
[----:B------:R-:W4:Y:S04]  /*0400*/  @!P1 LDG.E.EL R32, desc[UR4][R4.64] ;  /* 0x0000000404209981 */ /* 0x000f28000c2e1900 */
[----:B------:R1:W4:Y:S04]  /*0410*/  @!P1 LDG.E.EL R6, desc[UR4][R4.64] ;  /* 0x0000000404069981 */ /* 0x000328000c2e1900 */
[----:B------:R-:W4:Y:S01]  /*0420*/  @!P0 LDG.E.EL R9, desc[UR4][R36.64] ;  /* 0x0000000424098981 */ /* 0x000f22000c2e1900 */
[----:B-1----:R-:W-:-:S03]  /*0430*/  IMAD.WIDE R42, R35, 0x4, R2 ;  /* 0x00000004232a7825 */ /* 0x002fc600078e0202 */
[----:B------:R-:W4:Y:S01]  /*0440*/  @!P0 LDG.E.EL R10, desc[UR4][R36.64] ;  /* 0x00000004240a8981 */ /* 0x000f22000c2e1900 */
[----:B------:R-:W-:Y:S01]  /*0450*/  CS2R R4, SRZ ;  /* 0x0000000000047805 */ /* 0x000fe2000001ff00 */
[----:B------:R-:W-:Y:S02]  /*0460*/  IMAD.WIDE R44, R33, 0x4, R2 ;  /* 0x00000004212c7825 */ /* 0x000fe400078e0202 */
[----:B------:R-:W4:Y:S04]  /*0470*/  @!P1 LDG.E.EL R24, desc[UR4][R42.64] ;  /* 0x000000042a189981 */ /* 0x000f28000c2e1900 */
[----:B------:R-:W4:Y:S04]  /*0480*/  @!P1 LDG.E.EL R25, desc[UR4][R42.64] ;  /* 0x000000042a199981 */ /* 0x000f28000c2e1900 */
[----:B------:R-:W4:Y:S04]  /*0490*/  @!P1 LDG.E.EL R22, desc[UR4][R42.64] ;  /* 0x000000042a169981 */ /* 0x000f28000c2e1900 */
[----:B------:R-:W4:Y:S04]  /*04a0*/  @!P1 LDG.E.EL R23, desc[UR4][R42.64] ;  /* 0x000000042a179981 */ /* 0x000f28000c2e1900 */
[----:B------:R-:W4:Y:S04]  /*04b0*/  @!P0 LDG.E.EL R11, desc[UR4][R36.64] ;  /* 0x00000004240b8981 */ /* 0x000f28000c2e1900 */
[----:B------:R1:W4:Y:S04]  /*04c0*/  @!P0 LDG.E.EL R20, desc[UR4][R36.64] ;  /* 0x0000000424148981 */ /* 0x000328000c2e1900 */
[----:B------:R-:W4:Y:S04]  /*04d0*/  @!P0 LDG.E.EL R4, desc[UR4][R44.64] ;  /* 0x000000042c048981 */ /* 0x000f28000c2e1900 */
[----:B------:R-:W4:Y:S01]  /*04e0*/  @!P0 LDG.E.EL R5, desc[UR4][R44.64] ;  /* 0x000000042c058981 */ /* 0x000f22000c2e1900 */
[----:B01----:R-:W-:-:S03]  /*04f0*/  IMAD.WIDE R36, R35, 0x4, R16 ;  /* 0x0000000423247825 */ /* 0x003fc600078e0210 */
[----:B------:R-:W4:Y:S01]  /*0500*/  @!P0 LDG.E.EL R7, desc[UR4][R44.64] ;  /* 0x000000042c078981 */ /* 0x000f22000c2e1900 */
[----:B------:R-:W-:-:S03]  /*0510*/  IMAD.WIDE R16, R33, 0x4, R16 ;  /* 0x0000000421107825 */ /* 0x000fc600078e0210 */
[----:B------:R3:W4:Y:S01]  /*0520*/  @!P0 LDG.E.EL R8, desc[UR4][R44.64] ;  /* 0x000000042c088981 */ /* 0x000722000c2e1900 */
[----:B------:R-:W-:Y:S01]  /*0530*/  HFMA2.MMA R33, -RZ, RZ, 0, 0 ;  /* 0x00000000ff217435 */ /* 0x000fe200000001ff */
[----:B------:R-:W-:Y:S02]  /*0540*/  MOV R35, RZ ;  /* 0x000000ff00237202 */ /* 0x000fe40000000f00 */
[----:B------:R-:W-:Y:S01]  /*0550*/  CS2R R2, SRZ ;  /* 0x0000000000027805 */ /* 0x000fe2000001ff00 */
[----:B------:R-:W5:Y:S04]  /*0560*/  @!P1 LDG.E.EL R21, desc[UR4][R36.64] ;  /* 0x0000000424159981 */ /* 0x000f68000c2e1900 */
[----:B------:R-:W5:Y:S04]  /*0570*/  @!P0 LDG.E.EL R35, desc[UR4][R16.64] ;  /* 0x0000000410238981 */ /* 0x000f68000c2e1900 */
[----:B------:R-:W5:Y:S04]  /*0580*/  @!P0 LDG.E.EL R33, desc[UR4][R16.64] ;  /* 0x0000000410218981 */ /* 0x000f68000c2e1900 */
[----:B------:R-:W5:Y:S04]  /*0590*/  @!P1 LDG.E.EL R2, desc[UR4][R36.64] ;  /* 0x0000000424029981 */ /* 0x000f68000c2e1900 */
[----:B------:R-:W5:Y:S01]  /*05a0*/  @!P1 LDG.E.EL R3, desc[UR4][R36.64] ;  /* 0x0000000424039981 */ /* 0x000f62000c2e1900 */
[----:B--2---:R-:W-:-:S04]  /*05b0*/  FADD R30, R0, 0.0010000000474974513054 ;  /* 0x3a83126f001e7421 */ /* 0x004fc80000000000 */
[----:B------:R0:W1:Y:S01]  /*05c0*/  MUFU.SQRT R42, R30 ;  /* 0x0000001e002a7308 */ /* 0x0000620000002000 */
[----:B---3--:R-:W-:Y:S01]  /*05d0*/  FADD R44, R28, 0.0010000000474974513054 ;  /* 0x3a83126f1c2c7421 */ /* 0x008fe20000000000 */
[----:B------:R-:W-:Y:S01]  /*05e0*/  FADD R34, R34, 0.0010000000474974513054 ;  /* 0x3a83126f22227421 */ /* 0x000fe20000000000 */
[----:B------:R-:W-:Y:S01]  /*05f0*/  MOV R28, RZ ;  /* 0x000000ff001c7202 */ /* 0x000fe20000000f00 */
[----:B0-----:R-:W-:-:S04]  /*0600*/  HFMA2.MMA R30, -RZ, RZ, 0, 0 ;  /* 0x00000000ff1e7435 */ /* 0x001fc800000001ff */
[----:B------:R-:W0:Y:S01]  /*0610*/  MUFU.SQRT R43, R34 ;  /* 0x00000022002b7308 */ /* 0x000e220000002000 */
[----:B------:R-:W2:Y:S07]  /*0620*/  @!P0 LDG.E.EL R28, desc[UR4][R16.64] ;  /* 0x00000004101c8981 */ /* 0x000eae000c2e1900 */
[----:B------:R-:W3:Y:S01]  /*0630*/  MUFU.SQRT R44, R44 ;  /* 0x0000002c002c7308 */ /* 0x000ee20000002000 */
[C---:B-1----:R-:W-:Y:S01]  /*0640*/  FSETP.GT.AND P3, PT, R42.reuse, 8.50705917302346158658e+37, PT ;  /* 0x7e8000002a00780b */ /* 0x042fe20003f64000 */
[----:B------:R1:W2:Y:S01]  /*0650*/  @!P0 LDG.E.EL R30, desc[UR4][R16.64] ;  /* 0x00000004101e8981 */ /* 0x0002a2000c2e1900 */
[----:B------:R-:W-:Y:S01]  /*0660*/  FSETP.GEU.AND P6, PT, R42, 1.175494350822287508e-38, PT ;  /* 0x008000002a00780b */ /* 0x000fe20003fce000 */
[----:B-1----:R-:W-:Y:S01]  /*0670*/  HFMA2.MMA R16, -RZ, RZ, 1.625, 0 ;  /* 0x3e800000ff107435 */ /* 0x002fe200000001ff */
[----:B0-----:R-:W-:-:S02]  /*0680*/  FSETP.GT.AND P4, PT, R43, 8.50705917302346158658e+37, PT ;  /* 0x7e8000002b00780b */ /* 0x001fc40003f84000 */
[----:B---3--:R-:W-:-:S07]  /*0690*/  FSETP.GT.AND P5, PT, R44, 8.50705917302346158658e+37, PT ;  /* 0x7e8000002c00780b */ /* 0x008fce0003fa4000 */
[----:B------:R-:W-:Y:S01]  /*06a0*/  @P3 FMUL R42, R42, 0.25 ;  /* 0x3e8000002a2a3820 */ /* 0x000fe20000400000 */
[----:B------:R-:W-:Y:S02]  /*06b0*/  FSETP.GEU.AND P2, PT, R44, 1.175494350822287508e-38, PT ;  /* 0x008000002c00780b */ /* 0x000fe40003f4e000 */
[----:B------:R-:W-:Y:S02]  /*06c0*/  FSEL R34, R16, 1, P3 ;  /* 0x3f80000010227808 */ /* 0x000fe40001800000 */
[C---:B------:R-:W-:Y:S01]  /*06d0*/  FSETP.GEU.AND P3, PT, R43.reuse, 1.175494350822287508e-38, PT ;  /* 0x008000002b00780b */ /* 0x040fe20003f6e000 */
[----:B------:R-:W-:Y:S01]  /*06e0*/  FADD R40, R40, 0.0010000000474974513054 ;  /* 0x3a83126f28287421 */ /* 0x000fe20000000000 */
[----:B------:R-:W-:Y:S01]  /*06f0*/  @P4 FMUL R43, R43, 0.25 ;  /* 0x3e8000002b2b4820 */ /* 0x000fe20000400000 */
[----:B------:R-:W-:Y:S01]  /*0700*/  MOV R0, RZ ;  /* 0x000000ff00007202 */ /* 0x000fe20000000f00 */
[----:B------:R-:W-:Y:S01]  /*0710*/  @P5 FMUL R44, R44, 0.25 ;  /* 0x3e8000002c2c5820 */ /* 0x000fe20000400000 */
[----:B------:R-:W-:-:S02]  /*0720*/  @!P6 FMUL R42, R42, 16777216 ;  /* 0x4b8000002a2ae820 */ /* 0x000fc40000400000 */
[----:B------:R-:W0:Y:S02]  /*0730*/  MUFU.SQRT R40, R40 ;  /* 0x0000002800287308 */ /* 0x000e240000002000 */
[----:B------:R-:W-:Y:S01]  /*0740*/  @!P2 FMUL R44, R44, 16777216 ;  /* 0x4b8000002c2ca820 */ /* 0x000fe20000400000 */
[----:B------:R1:W3:Y:S03]  /*0750*/  @!P1 LDG.E.EL R0, desc[UR4][R36.64] ;  /* 0x0000000424009981 */ /* 0x0002e6000c2e1900 */
[----:B------:R-:W-:Y:S02]  /*0760*/  @!P3 FMUL R43, R43, 16777216 ;  /* 0x4b8000002b2bb820 */ /* 0x000fe40000400000 */
[----:B------:R0:W0:Y:S01]  /*0770*/  MUFU.RCP R17, R42 ;  /* 0x0000002a00117308 */ /* 0x0000220000001000 */
[----:B------:R-:W-:-:S07]  /*0780*/  FADD R41, R41, 0.0010000000474974513054 ;  /* 0x3a83126f29297421 */ /* 0x000fce0000000000 */
[----:B-1----:R-:W1:Y:S01]  /*0790*/  MUFU.RCP R36, R44 ;  /* 0x0000002c00247308 */ /* 0x002e620000001000 */
[----:B------:R-:W-:-:S07]  /*07a0*/  FSEL R37, R16, 1, P5 ;  /* 0x3f80000010257808 */ /* 0x000fce0002800000 */
[----:B------:R-:W1:Y:S01]  /*07b0*/  MUFU.RCP R43, R43 ;  /* 0x0000002b002b7308 */ /* 0x000e620000001000 */
[----:B0-----:R-:W-:Y:S01]  /*07c0*/  FSEL R42, R16, 1, P4 ;  /* 0x3f800000102a7808 */ /* 0x001fe20002000000 */
[----:B------:R-:W-:Y:S01]  /*07d0*/  @!P6 FMUL R34, R34, 16777216 ;  /* 0x4b8000002222e820 */ /* 0x000fe20000400000 */
[----:B------:R-:W-:Y:S01]  /*07e0*/  @!P2 FMUL R37, R37, 16777216 ;  /* 0x4b8000002525a820 */ /* 0x000fe20000400000 */
[----:B------:R-:W-:-:S04]  /*07f0*/  FADD R39, R39, 0.0010000000474974513054 ;  /* 0x3a83126f27277421 */ /* 0x000fc80000000000 */
[----:B------:R0:W0:Y:S01]  /*0800*/  MUFU.SQRT R45, R41 ;  /* 0x00000029002d7308 */ /* 0x0000220000002000 */
[----:B------:R-:W-:Y:S01]  /*0810*/  FSETP.GT.AND P6, PT, R40, 8.50705917302346158658e+37, PT ;  /* 0x7e8000002800780b */ /* 0x000fe20003fc4000 */
[----:B------:R-:W-:Y:S01]  /*0820*/  @!P3 FMUL R42, R42, 16777216 ;  /* 0x4b8000002a2ab820 */ /* 0x000fe20000400000 */
[----:B------:R-:W-:Y:S01]  /*0830*/  FADD R18, R18, 0.0010000000474974513054 ;  /* 0x3a83126f12127421 */ /* 0x000fe20000000000 */
[----:B------:R-:W-:Y:S01]  /*0840*/  FMUL R34, R17, R34 ;  /* 0x0000002211227220 */ /* 0x000fe20000400000 */
[----:B-1----:R-:W-:Y:S01]  /*0850*/  FMUL R36, R36, R37 ;  /* 0x0000002524247220 */ /* 0x002fe20000400000 */
[----:B------:R-:W-:Y:S01]  /*0860*/  FSETP.GEU.AND P5, PT, R40, 1.175494350822287508e-38, PT ;  /* 0x008000002800780b */ /* 0x000fe20003fae000 */
[----:B------:R-:W-:Y:S01]  /*0870*/  FMUL R37, R43, R42 ;  /* 0x0000002a2b257220 */ /* 0x000fe20000400000 */
[----:B------:R-:W1:Y:S01]  /*0880*/  MUFU.SQRT R17, R39 ;  /* 0x0000002700117308 */ /* 0x000e620000002000 */
[----:B0-----:R-:W-:-:S07]  /*0890*/  FSEL R41, R16, 1, P6 ;  /* 0x3f80000010297808 */ /* 0x001fce0003000000 */
[----:B------:R-:W0:Y:S01]  /*08a0*/  MUFU.SQRT R43, R18 ;  /* 0x00000012002b7308 */ /* 0x000e220000002000 */
[C---:B------:R-:W-:Y:S01]  /*08b0*/  FSETP.GT.AND P3, PT, R45.reuse, 8.50705917302346158658e+37, PT ;  /* 0x7e8000002d00780b */ /* 0x040fe20003f64000 */
[----:B------:R-:W-:Y:S01]  /*08c0*/  @P6 FMUL R40, R40, 0.25 ;  /* 0x3e80000028286820 */ /* 0x000fe20000400000 */
[----:B------:R-:W-:Y:S01]  /*08d0*/  FSETP.GEU.AND P6, PT, R45, 1.175494350822287508e-38, PT ;  /* 0x008000002d00780b */ /* 0x000fe20003fce000 */
[----:B------:R-:W-:Y:S02]  /*08e0*/  @!P5 FMUL R41, R41, 16777216 ;  /* 0x4b8000002929d820 */ /* 0x000fe40000400000 */
[----:B------:R-:W-:Y:S01]  /*08f0*/  @!P5 FMUL R40, R40, 16777216 ;  /* 0x4b8000002828d820 */ /* 0x000fe20000400000 */
[C---:B-1----:R-:W-:Y:S02]  /*0900*/  FSETP.GT.AND P5, PT, R17.reuse, 8.50705917302346158658e+37, PT ;  /* 0x7e8000001100780b */ /* 0x042fe40003fa4000 */
[----:B------:R-:W-:Y:S02]  /*0910*/  FSETP.GEU.AND P2, PT, R17, 1.175494350822287508e-38, PT ;  /* 0x008000001100780b */ /* 0x000fe40003f4e000 */
[----:B------:R-:W-:-:S02]  /*0920*/  FSEL R39, R16, 1, P3 ;  /* 0x3f80000010277808 */ /* 0x000fc40001800000 */
[----:B0-----:R-:W-:Y:S01]  /*0930*/  FSETP.GT.AND P4, PT, R43, 8.50705917302346158658e+37, PT ;  /* 0x7e8000002b00780b */ /* 0x001fe20003f84000 */
[----:B------:R-:W-:Y:S01]  /*0940*/  @P3 FMUL R45, R45, 0.25 ;  /* 0x3e8000002d2d3820 */ /* 0x000fe20000400000 */
[----:B------:R-:W-:Y:S01]  /*0950*/  FSETP.GEU.AND P3, PT, R43, 1.175494350822287508e-38, PT ;  /* 0x008000002b00780b */ /* 0x000fe20003f6e000 */
[----:B------:R-:W0:Y:S02]  /*0960*/  MUFU.RCP R40, R40 ;  /* 0x0000002800287308 */ /* 0x000e240000001000 */
[----:B------:R-:W-:Y:S01]  /*0970*/  @!P6 FMUL R45, R45, 16777216 ;  /* 0x4b8000002d2de820 */ /* 0x000fe20000400000 */
[----:B------:R-:W-:Y:S01]  /*0980*/  FADD R44, R38, 0.0010000000474974513054 ;  /* 0x3a83126f262c7421 */ /* 0x000fe20000000000 */
[----:B------:R-:W-:-:S04]  /*0990*/  @P5 FMUL R17, R17, 0.25 ;  /* 0x3e80000011115820 */ /* 0x000fc80000400000 */
[----:B------:R-:W1:Y:S02]  /*09a0*/  MUFU.RCP R18, R45 ;  /* 0x0000002d00127308 */ /* 0x000e640000001000 */
[----:B------:R-:W-:Y:S01]  /*09b0*/  @P4 FMUL R43, R43, 0.25 ;  /* 0x3e8000002b2b4820 */ /* 0x000fe20000400000 */
[----:B------:R-:W-:-:S03]  /*09c0*/  @!P2 FMUL R17, R17, 16777216 ;  /* 0x4b8000001111a820 */ /* 0x000fc60000400000 */
[----:B------:R-:W-:Y:S02]  /*09d0*/  @!P3 FMUL R43, R43, 16777216 ;  /* 0x4b8000002b2bb820 */ /* 0x000fe40000400000 */
[----:B------:R-:W4:Y:S01]  /*09e0*/  MUFU.SQRT R44, R44 ;  /* 0x0000002c002c7308 */ /* 0x000f220000002000 */
[----:B0-----:R-:W-:Y:S01]  /*09f0*/  FMUL R38, R40, R41 ;  /* 0x0000002928267220 */ /* 0x001fe20000400000 */
[----:B------:R-:W-:-:S06]  /*0a00*/  @!P6 FMUL R39, R39, 16777216 ;  /* 0x4b8000002727e820 */ /* 0x000fcc0000400000 */
[----:B------:R-:W0:Y:S01]  /*0a10*/  MUFU.RCP R17, R17 ;  /* 0x0000001100117308 */ /* 0x000e220000001000 */
[----:B-1----:R-:W-:Y:S01]  /*0a20*/  FMUL R39, R18, R39 ;  /* 0x0000002712277220 */ /* 0x002fe20000400000 */
[----:B------:R-:W-:-:S06]  /*0a30*/  FSEL R40, R16, 1, P5 ;  /* 0x3f80000010287808 */ /* 0x000fcc0002800000 */
[----:B------:R1:W1:Y:S01]  /*0a40*/  MUFU.RCP R41, R43 ;  /* 0x0000002b00297308 */ /* 0x0002620000001000 */
[----:B------:R-:W-:Y:S01]  /*0a50*/  FSEL R18, R16, 1, P4 ;  /* 0x3f80000010127808 */ /* 0x000fe20002000000 */
[----:B------:R-:W-:Y:S01]  /*0a60*/  @!P2 FMUL R40, R40, 16777216 ;  /* 0x4b8000002828a820 */ /* 0x000fe20000400000 */
[----:B----4-:R-:W-:-:S03]  /*0a70*/  FSETP.GT.AND P6, PT, R44, 8.50705917302346158658e+37, PT ;  /* 0x7e8000002c00780b */ /* 0x010fc60003fc4000 */
[----:B------:R-:W-:Y:S01]  /*0a80*/  @!P3 FMUL R18, R18, 16777216 ;  /* 0x4b8000001212b820 */ /* 0x000fe20000400000 */
[----:B------:R-:W-:Y:S01]  /*0a90*/  FSEL R45, R16, 1, P6 ;  /* 0x3f800000102d7808 */ /* 0x000fe20003000000 */
[----:B0-----:R-:W-:Y:S01]  /*0aa0*/  FMUL R40, R17, R40 ;  /* 0x0000002811287220 */ /* 0x001fe20000400000 */
[----:B-1----:R-:W-:Y:S01]  /*0ab0*/  FADD R43, -R19, R12 ;  /* 0x0000000c132b7221 */ /* 0x002fe20000000100 */
[----:B------:R-:W-:Y:S01]  /*0ac0*/  CS2R R16, SRZ ;  /* 0x0000000000107805 */ /* 0x000fe2000001ff00 */
[----:B------:R-:W-:Y:S01]  /*0ad0*/  FMUL R41, R41, R18 ;  /* 0x0000001229297220 */ /* 0x000fe20000400000 */
[----:B------:R-:W-:-:S06]  /*0ae0*/  CS2R R18, SRZ ;  /* 0x0000000000127805 */ /* 0x000fcc000001ff00 */
[----:B------:R-:W4:Y:S01]  /*0af0*/  @!P0 LDG.E.128 R16, desc[UR4][R26.64+0x800] ;  /* 0x000800041a108981 */ /* 0x000f22000c1e1d00 */
[C---:B------:R-:W-:Y:S01]  /*0b00*/  FSETP.GEU.AND P5, PT, R44.reuse, 1.175494350822287508e-38, PT ;  /* 0x008000002c00780b */ /* 0x040fe20003fae000 */
[----:B------:R-:W-:-:S12]  /*0b10*/  @P6 FMUL R44, R44, 0.25 ;  /* 0x3e8000002c2c6820 */ /* 0x000fd80000400000 */
[----:B------:R-:W-:-:S04]  /*0b20*/  @!P5 FMUL R44, R44, 16777216 ;  /* 0x4b8000002c2cd820 */ /* 0x000fc80000400000 */
[----:B------:R-:W0:Y:S01]  /*0b30*/  MUFU.RCP R42, R44 ;  /* 0x0000002c002a7308 */ /* 0x000e220000001000 */
[----:B------:R-:W-:Y:S01]  /*0b40*/  @!P5 FMUL R45, R45, 16777216 ;  /* 0x4b8000002d2dd820 */ /* 0x000fe20000400000 */
[----:B-----5:R-:W-:Y:S01]  /*0b50*/  FADD R14, -R31, R14 ;  /* 0x0000000e1f0e7221 */ /* 0x020fe20000000100 */
[----:B------:R-:W-:Y:S02]  /*0b60*/  FADD R15, -R6, R15 ;  /* 0x0000000f060f7221 */ /* 0x000fe40000000100 */
[----:B0-----:R-:W-:Y:S01]  /*0b70*/  FMUL R42, R42, R45 ;  /* 0x0000002d2a2a7220 */ /* 0x001fe20000400000 */
[----:B------:R-:W-:Y:S02]  /*0b80*/  FADD R45, -R32, R13 ;  /* 0x0000000d202d7221 */ /* 0x000fe40000000100 */
[----:B------:R-:W0:Y:S01]  /*0b90*/  LDC.64 R12, c[0x0][0x238] ;  /* 0x00008e00ff0c7b82 */ /* 0x000e220000000a00 */
[----:B------:R-:W-:Y:S01]  /*0ba0*/  FMUL R34, R34, R43 ;  /* 0x0000002b22227220 */ /* 0x000fe20000400000 */
[----:B------:R-:W-:Y:S01]  /*0bb0*/  FMUL R45, R36, R45 ;  /* 0x0000002d242d7220 */ /* 0x000fe20000400000 */
[----:B------:R-:W-:Y:S01]  /*0bc0*/  FMUL R14, R37, R14 ;  /* 0x0000000e250e7220 */ /* 0x000fe20000400000 */
[----:B------:R-:W-:Y:S01]  /*0bd0*/  FMUL R15, R38, R15 ;  /* 0x0000000f260f7220 */ /* 0x000fe20000400000 */
[----:B------:R-:W-:Y:S01]  /*0be0*/  FFMA R21, R34, R24, R21 ;  /* 0x0000001822157223 */ /* 0x000fe20000000015 */
[----:B------:R-:W-:Y:S01]  /*0bf0*/  FFMA R2, R45, R25, R2 ;  /* 0x000000192d027223 */ /* 0x000fe20000000002 */
[----:B------:R-:W-:-:S03]  /*0c00*/  FFMA R14, R14, R22, R3 ;  /* 0x000000160e0e7223 */ /* 0x000fc60000000003 */
[----:B------:R-:W-:Y:S02]  /*0c10*/  FSETP.GEU.AND P5, PT, R21, RZ, PT ;  /* 0x000000ff1500720b */ /* 0x000fe40003fae000 */
[----:B------:R-:W-:Y:S02]  /*0c20*/  FSETP.GEU.AND P3, PT, R14, RZ, PT ;  /* 0x000000ff0e00720b */ /* 0x000fe40003f6e000 */
[----:B------:R-:W-:Y:S02]  /*0c30*/  FSETP.GEU.AND P4, PT, R2, RZ, PT ;  /* 0x000000ff0200720b */ /* 0x000fe40003f8e000 */
[----:B------:R-:W-:Y:S01]  /*0c40*/  SEL R14, R14, RZ, P3 ;  /* 0x000000ff0e0e7207 */ /* 0x000fe20001800000 */
[----:B---3--:R-:W-:-:S05]  /*0c50*/  FFMA R15, R15, R23, R0 ;  /* 0x000000170f0f7223 */ /* 0x008fca0000000000 */
[----:B------:R-:W-:-:S04]  /*0c60*/  FSETP.GEU.AND P2, PT, R15, RZ, PT ;  /* 0x000000ff0f00720b */ /* 0x000fc80003f4e000 */
[----:B------:R-:W-:Y:S01]  /*0c70*/  SEL R15, R15, RZ, P2 ;  /* 0x000000ff0f0f7207 */ /* 0x000fe20001000000 */
[----:B----4-:R-:W-:Y:S01]  /*0c80*/  FADD R19, -R20, R19 ;  /* 0x0000001314137221 */ /* 0x010fe20000000100 */
[----:B------:R-:W-:Y:S01]  /*0c90*/  FADD R18, -R11, R18 ;  /* 0x000000120b127221 */ /* 0x000fe20000000100 */
[----:B------:R-:W-:Y:S01]  /*0ca0*/  FADD R17, -R10, R17 ;  /* 0x000000110a117221 */ /* 0x000fe20000000100 */
[----:B------:R-:W-:Y:S01]  /*0cb0*/  FADD R16, -R9, R16 ;  /* 0x0000001009107221 */ /* 0x000fe20000000100 */
[----:B------:R-:W-:Y:S01]  /*0cc0*/  FMUL R42, R42, R19 ;  /* 0x000000132a2a7220 */ /* 0x000fe20000400000 */
[----:B------:R-:W-:Y:S01]  /*0cd0*/  FMUL R41, R41, R18 ;  /* 0x0000001229297220 */ /* 0x000fe20000400000 */
[----:B------:R-:W-:Y:S01]  /*0ce0*/  FMUL R17, R40, R17 ;  /* 0x0000001128117220 */ /* 0x000fe20000400000 */
[----:B------:R-:W-:Y:S01]  /*0cf0*/  FMUL R16, R39, R16 ;  /* 0x0000001027107220 */ /* 0x000fe20000400000 */
[----:B0-----:R-:W-:Y:S01]  /*0d00*/  IMAD.WIDE R10, R29, 0x4, R12 ;  /* 0x000000041d0a7825 */ /* 0x001fe200078e020c */
[----:B------:R-:W-:-:S03]  /*0d10*/  SEL R13, R2, RZ, P4 ;  /* 0x000000ff020d7207 */ /* 0x000fc60002000000 */
[----:B------:R-:W-:Y:S01]  /*0d20*/  FFMA R8, R42, R8, R35 ;  /* 0x000000082a087223 */ /* 0x000fe20000000023 */
[----:B------:R-:W-:Y:S01]  /*0d30*/  SEL R12, R21, RZ, P5 ;  /* 0x000000ff150c7207 */ /* 0x000fe20002800000 */
[----:B--2---:R-:W-:Y:S01]  /*0d40*/  FFMA R7, R41, R7, R30 ;  /* 0x0000000729077223 */ /* 0x004fe2000000001e */
[----:B------:R-:W-:Y:S01]  /*0d50*/  FFMA R5, R17, R5, R28 ;  /* 0x0000000511057223 */ /* 0x000fe2000000001c */
[----:B------:R-:W-:Y:S02]  /*0d60*/  FFMA R4, R16, R4, R33 ;  /* 0x0000000410047223 */ /* 0x000fe40000000021 */
[----:B------:R0:W-:Y:S01]  /*0d70*/  @!P1 STG.E.128 desc[UR4][R10.64], R12 ;  /* 0x0000000c0a009986 */ /* 0x0001e2000c101d04 */
[----:B------:R-:W-:Y:S02]  /*0d80*/  FSETP.GEU.AND P1, PT, R8, RZ, PT ;  /* 0x000000ff0800720b */ /* 0x000fe40003f2e000 */
[----:B------:R-:W-:Y:S02]  /*0d90*/  FSETP.GEU.AND P2, PT, R7, RZ, PT ;  /* 0x000000ff0700720b */ /* 0x000fe40003f4e000 */
[----:B------:R-:W-:-:S02]  /*0da0*/  FSETP.GEU.AND P3, PT, R5, RZ, PT ;  /* 0x000000ff0500720b */ /* 0x000fc40003f6e000 */
[----:B------:R-:W-:Y:S02]  /*0db0*/  FSETP.GEU.AND P4, PT, R4, RZ, PT ;  /* 0x000000ff0400720b */ /* 0x000fe40003f8e000 */
[----:B------:R-:W-:Y:S02]  /*0dc0*/  SEL R19, R8, RZ, P1 ;  /* 0x000000ff08137207 */ /* 0x000fe40000800000 */
[----:B------:R-:W-:Y:S02]  /*0dd0*/  SEL R18, R7, RZ, P2 ;  /* 0x000000ff07127207 */ /* 0x000fe40001000000 */
[----:B------:R-:W-:Y:S02]  /*0de0*/  SEL R17, R5, RZ, P3 ;  /* 0x000000ff05117207 */ /* 0x000fe40001800000 */
[----:B------:R-:W-:Y:S01]  /*0df0*/  SEL R16, R4, RZ, P4 ;  /* 0x000000ff04107207 */ /* 0x000fe20002000000 */
[----:B0-----:R-:W-:Y:S06]  /*0e00*/  @P0 EXIT ;  /* 0x000000000000094d */ /* 0x001fec0003800000 */
[----:B------:R-:W-:Y:S01]  /*0e10*/  STG.E.128 desc[UR4][R10.64+0x800], R16 ;  /* 0x000800100a007986 */ /* 0x000fe2000c101d04 */
[----:B------:R-:W-:Y:S05]  /*0e20*/  EXIT ;  /* 0x000000000000794d */ /* 0x000fea0003800000 */
.L_x_0:
[----:B------:R-:W-:-:S00]  /*0e30*/  BRA `(.L_x_0) ;  /* 0xfffffffc00fc7947 */ /* 0x000fc0000383ffff */
[----:B------:R-:W-:-:S00]  /*0e40*/  NOP ;  /* 0x0000000000007918 */ /* 0x000fc00000000000 */
        /* <DEDUP_REMOVED lines=11> */
.L_x_1:


//--------------------- .nv.global.init           --------------------------
	.section	.nv.global.init,"aw",@progbits
.nv.global.init:
	.type		_$_str,@object
	.size		_$_str,(_$_str_$_2 - _$_str)
_$_str:
        /*0000*/ 	.byte	0x5f, 0x5f, 0x43, 0x55, 0x44, 0x41, 0x5f, 0x46, 0x54, 0x5a, 0x00
	.type		_$_str_$_2,@object
	.size		_$_str_$_2,(.L_1 - _$_str_$_2)
_$_str_$_2:
        /*000b*/ 	.byte	0x5f, 0x5f, 0x43, 0x55, 0x44, 0x41, 0x5f, 0x50, 0x52, 0x45, 0x43, 0x5f, 0x53, 0x51, 0x52, 0x54
        /*001b*/ 	.byte	0x00
.L_1:


//--------------------- .nv.constant0.triton_poi_fused__native_batch_norm_legit_no_training_relu_19 --------------------------
	.section	.nv.constant0.triton_poi_fused__native_batch_norm_legit_no_training_relu_19,"a",@progbits
	.sectionflags	@""
	.align	4
.nv.constant0.triton_poi_fused__native_batch_norm_legit_no_training_relu_19:
	.zero		580
